	.target	sm_100a

	.elftype	@"ET_EXEC"


//--------------------- .note.nv.tkinfo           --------------------------
	.section	.note.nv.tkinfo,"",@"SHT_NOTE"
	.sectionflags	@"SHF_NOTE_NV_TKINFO"
	.tkinfo
        /*0018*/ 	.word	0x00000081
        /*0030*/ 	.string	""
        /*0030*/ 	.string	"ptxas-blackwell"
        /*0030*/ 	.string	"Cuda compilation tools, release 12.9, V12.9.86"
        /*0030*/ 	.string	"Build cuda_12.9.r12.9/compiler.36037853_0"
        /*0030*/ 	.string	"-v  -suppress-debug-info  -lineinfo  -arch sm_100a "



//--------------------- .note.nv.cuver            --------------------------
	.section	.note.nv.cuver,"",@"SHT_NOTE"
	.sectionflags	@"SHF_NOTE_NV_CUVER"
        /*0018*/ 	.short	0x0001
        /*001a*/ 	.short	0x0064
        /*001c*/ 	.short	0x0001
        /*001e*/ 	.short	0x0000
        /*0020*/ 	.short	0x0001
        /*0022*/ 	.short	0x0000


//--------------------- .nv.info                  --------------------------
	.section	.nv.info,"",@"SHT_CUDA_INFO"
	.align	4


	//----- nvinfo : EIATTR_REGCOUNT
	.align		4
        /*0000*/ 	.byte	0x04, 0x2f
        /*0002*/ 	.short	(.L_4 - .L_3)
	.align		4
.L_3:
        /*0004*/ 	.word	index@(gluon_mma)
        /*0008*/ 	.word	0x00000028


	//----- nvinfo : EIATTR_FRAME_SIZE
	.align		4
.L_4:
        /*000c*/ 	.byte	0x04, 0x11
        /*000e*/ 	.short	(.L_6 - .L_5)
	.align		4
.L_5:
        /*0010*/ 	.word	index@($__internal_2_$__cuda_sm10x_tcgen05_guardrail_trap_unallocated_columns_being_dealloced)
        /*0014*/ 	.word	0x00000000


	//----- nvinfo : EIATTR_FRAME_SIZE
	.align		4
.L_6:
        /*0018*/ 	.byte	0x04, 0x11
        /*001a*/ 	.short	(.L_8 - .L_7)
	.align		4
.L_7:
        /*001c*/ 	.word	index@($__internal_1_$__cuda_sm10x_tcgen05_guardrail_trap_phase_invalid_during_alloc)
        /*0020*/ 	.word	0x00000000


	//----- nvinfo : EIATTR_FRAME_SIZE
	.align		4
.L_8:
        /*0024*/ 	.byte	0x04, 0x11
        /*0026*/ 	.short	(.L_10 - .L_9)
	.align		4
.L_9:
        /*0028*/ 	.word	index@($__internal_0_$__cuda_sm10x_tcgen05_guardrail_trap_col_being_dealloced_not_returned_by_alloc)
        /*002c*/ 	.word	0x00000000


	//----- nvinfo : EIATTR_FRAME_SIZE
	.align		4
.L_10:
        /*0030*/ 	.byte	0x04, 0x11
        /*0032*/ 	.short	(.L_12 - .L_11)
	.align		4
.L_11:
        /*0034*/ 	.word	index@(gluon_mma)
        /*0038*/ 	.word	0x00000000


	//----- nvinfo : EIATTR_MIN_STACK_SIZE
	.align		4
.L_12:
        /*003c*/ 	.byte	0x04, 0x12
        /*003e*/ 	.short	(.L_14 - .L_13)
	.align		4
.L_13:
        /*0040*/ 	.word	index@(gluon_mma)
        /*0044*/ 	.word	0x00000000
.L_14:


//--------------------- .nv.info.gluon_mma        --------------------------
	.section	.nv.info.gluon_mma,"",@"SHT_CUDA_INFO"
	.sectionflags	@""
	.align	4


	//----- nvinfo : EIATTR_CUDA_API_VERSION
	.align		4
        /*0000*/ 	.byte	0x04, 0x37
        /*0002*/ 	.short	(.L_16 - .L_15)
.L_15:
        /*0004*/ 	.word	0x00000081


	//----- nvinfo : EIATTR_KPARAM_INFO
	.align		4
.L_16:
        /*0008*/ 	.byte	0x04, 0x17
        /*000a*/ 	.short	(.L_18 - .L_17)
.L_17:
        /*000c*/ 	.word	0x00000000
        /*0010*/ 	.short	0x0004
        /*0012*/ 	.short	0x0020
        /*0014*/ 	.byte	0x00, 0xf4, 0x21, 0x00


	//----- nvinfo : EIATTR_KPARAM_INFO
	.align		4
.L_18:
        /*0018*/ 	.byte	0x04, 0x17
        /*001a*/ 	.short	(.L_20 - .L_19)
.L_19:
        /*001c*/ 	.word	0x00000000
        /*0020*/ 	.short	0x0003
        /*0022*/ 	.short	0x0018
        /*0024*/ 	.byte	0x00, 0xf4, 0x21, 0x00


	//----- nvinfo : EIATTR_KPARAM_INFO
	.align		4
.L_20:
        /*0028*/ 	.byte	0x04, 0x17
        /*002a*/ 	.short	(.L_22 - .L_21)
.L_21:
        /*002c*/ 	.word	0x00000000
        /*0030*/ 	.short	0x0002
        /*0032*/ 	.short	0x0010
        /*0034*/ 	.byte	0x00, 0xf4, 0x21, 0x00


	//----- nvinfo : EIATTR_KPARAM_INFO
	.align		4
.L_22:
        /*0038*/ 	.byte	0x04, 0x17
        /*003a*/ 	.short	(.L_24 - .L_23)
.L_23:
        /*003c*/ 	.word	0x00000000
        /*0040*/ 	.short	0x0001
        /*0042*/ 	.short	0x0008
        /*0044*/ 	.byte	0x00, 0xf4, 0x21, 0x00


	//----- nvinfo : EIATTR_KPARAM_INFO
	.align		4
.L_24:
        /*0048*/ 	.byte	0x04, 0x17
        /*004a*/ 	.short	(.L_26 - .L_25)
.L_25:
        /*004c*/ 	.word	0x00000000
        /*0050*/ 	.short	0x0000
        /*0052*/ 	.short	0x0000
        /*0054*/ 	.byte	0x00, 0xf4, 0x21, 0x00


	//----- nvinfo : EIATTR_AT_ENTRY_FRAGMENTS
	.align		4
.L_26:
        /*0058*/ 	.byte	0x04, 0x4f
        /*005a*/ 	.short	(.L_28 - .L_27)


	//   ....[0]....
.L_27:
        /*005c*/ 	.word	0x00000004


	//----- nvinfo : EIATTR_RESERVED_SMEM_USED
	.align		4
.L_28:
        /*0060*/ 	.byte	0x01, 0x41
	.zero		2


	//----- nvinfo : EIATTR_SPARSE_MMA_MASK
	.align		4
        /*0064*/ 	.byte	0x03, 0x50
        /*0066*/ 	.short	0x0000


	//----- nvinfo : EIATTR_TCGEN05_1CTA_USED
	.align		4
        /*0068*/ 	.byte	0x01, 0x51
	.zero		2


	//----- nvinfo : EIATTR_MAXREG_COUNT
	.align		4
        /*006c*/ 	.byte	0x03, 0x1b
        /*006e*/ 	.short	0x00ff


	//----- nvinfo : EIATTR_NUM_BARRIERS
	.align		4
        /*0070*/ 	.byte	0x02, 0x4c
        /*0072*/ 	.byte	0x01
	.zero		1


	//----- nvinfo : EIATTR_INT_WARP_WIDE_INSTR_OFFSETS
	.align		4
        /*0074*/ 	.byte	0x04, 0x31
        /*0076*/ 	.short	(.L_30 - .L_29)


	//   ....[0]....
.L_29:
        /*0078*/ 	.word	0x000008b0


	//   ....[1]....
        /*007c*/ 	.word	0x00000930


	//   ....[2]....
        /*0080*/ 	.word	0x00000ba0


	//   ....[3]....
        /*0084*/ 	.word	0x00000bb0


	//   ....[4]....
        /*0088*/ 	.word	0x00001350


	//   ....[5]....
        /*008c*/ 	.word	0x000013a0


	//----- nvinfo : EIATTR_COOP_GROUP_MASK_REGIDS
	.align		4
.L_30:
        /*0090*/ 	.byte	0x04, 0x29
        /*0092*/ 	.short	(.L_32 - .L_31)


	//   ....[0]....
.L_31:
        /*0094*/ 	.word	0xffffffff


	//   ....[1]....
        /*0098*/ 	.word	0xffffffff


	//   ....[2]....
        /*009c*/ 	.word	0xffffffff


	//   ....[3]....
        /*00a0*/ 	.word	0xffffffff


	//----- nvinfo : EIATTR_COOP_GROUP_INSTR_OFFSETS
	.align		4
.L_32:
        /*00a4*/ 	.byte	0x04, 0x28
        /*00a6*/ 	.short	(.L_34 - .L_33)


	//   ....[0]....
.L_33:
        /*00a8*/ 	.word	0x00000050


	//   ....[1]....
        /*00ac*/ 	.word	0x00000310


	//   ....[2]....
        /*00b0*/ 	.word	0x000011e0


	//   ....[3]....
        /*00b4*/ 	.word	0x00001450


	//----- nvinfo : EIATTR_VRC_CTA_INIT_COUNT
	.align		4
.L_34:
        /*00b8*/ 	.byte	0x02, 0x4a
        /*00ba*/ 	.byte	0x80
	.zero		1


	//----- nvinfo : EIATTR_MBARRIER_INSTR_OFFSETS
	.align		4
        /*00bc*/ 	.byte	0x04, 0x39
        /*00be*/ 	.short	(.L_36 - .L_35)


	//   ....[0]....
.L_35:
        /*00c0*/ 	.word	0x00000a60
        /*00c4*/ 	.word	0x000000ff
        /*00c8*/ 	.word	0x00001000
        /*00cc*/ 	.short	0x0100
        /*00ce*/ 	.byte	0x0a
	.zero		1


	//   ....[1]....
        /*00d0*/ 	.word	0x00000c40
        /*00d4*/ 	.word	0x000000ff
        /*00d8*/ 	.word	0x00001000
        /*00dc*/ 	.short	0x010a
        /*00de*/ 	.byte	0x0a
	.zero		1


	//   ....[2]....
        /*00e0*/ 	.word	0x00000d90
        /*00e4*/ 	.word	0x000000ff
        /*00e8*/ 	.word	0x00001000
        /*00ec*/ 	.short	0x0108
        /*00ee*/ 	.byte	0x0a
	.zero		1


	//   ....[3]....
        /*00f0*/ 	.word	0x00001470
        /*00f4*/ 	.word	0x000000ff
        /*00f8*/ 	.word	0x00001000
        /*00fc*/ 	.short	0x010a
        /*00fe*/ 	.byte	0x0a
	.zero		1


	//----- nvinfo : EIATTR_NUM_MBARRIERS
	.align		4
.L_36:
        /*0100*/ 	.byte	0x03, 0x38
        /*0102*/ 	.short	0x0001


	//----- nvinfo : EIATTR_EXIT_INSTR_OFFSETS
	.align		4
        /*0104*/ 	.byte	0x04, 0x1c
        /*0106*/ 	.short	(.L_38 - .L_37)


	//   ....[0]....
.L_37:
        /*0108*/ 	.word	0x00001460


	//----- nvinfo : EIATTR_REQNTID
	.align		4
.L_38:
        /*010c*/ 	.byte	0x04, 0x10
        /*010e*/ 	.short	(.L_40 - .L_39)
.L_39:
        /*0110*/ 	.word	0x00000100
        /*0114*/ 	.word	0x00000001
        /*0118*/ 	.word	0x00000001


	//----- nvinfo : EIATTR_CRS_STACK_SIZE
	.align		4
.L_40:
        /*011c*/ 	.byte	0x04, 0x1e
        /*011e*/ 	.short	(.L_42 - .L_41)
.L_41:
        /*0120*/ 	.word	0x00000000


	//----- nvinfo : EIATTR_CBANK_PARAM_SIZE
	.align		4
.L_42:
        /*0124*/ 	.byte	0x03, 0x19
        /*0126*/ 	.short	0x0028


	//----- nvinfo : EIATTR_PARAM_CBANK
	.align		4
        /*0128*/ 	.byte	0x04, 0x0a
        /*012a*/ 	.short	(.L_44 - .L_43)
	.align		4
.L_43:
        /*012c*/ 	.word	index@(.nv.constant0.gluon_mma)
        /*0130*/ 	.short	0x0380
        /*0132*/ 	.short	0x0028


	//----- nvinfo : EIATTR_SW_WAR
	.align		4
.L_44:
        /*0134*/ 	.byte	0x04, 0x36
        /*0136*/ 	.short	(.L_46 - .L_45)
.L_45:
        /*0138*/ 	.word	0x00000008
.L_46:


//--------------------- .nv.compat                --------------------------
	.section	.nv.compat,"",@"SHT_CUDA_COMPAT_INFO"
	.align	4
        /*0000*/ 	.byte	0x02, 0x02, 0x02, 0x00, 0x02, 0x05, 0x05, 0x00, 0x02, 0x03, 0x00, 0x00, 0x02, 0x06, 0x01, 0x00


//--------------------- .nv.callgraph             --------------------------
	.section	.nv.callgraph,"",@"SHT_CUDA_CALLGRAPH"
	.align	4
	.sectionentsize	8
	.align		4
        /*0000*/ 	.word	0x00000000
	.align		4
        /*0004*/ 	.word	0xffffffff
	.align		4
        /*0008*/ 	.word	0x00000000
	.align		4
        /*000c*/ 	.word	0xfffffffe
	.align		4
        /*0010*/ 	.word	0x00000000
	.align		4
        /*0014*/ 	.word	0xfffffffd
	.align		4
        /*0018*/ 	.word	0x00000000
	.align		4
        /*001c*/ 	.word	0xfffffffc


//--------------------- .text.gluon_mma           --------------------------
	.section	.text.gluon_mma,"ax",@progbits
	.align	128
        .global         gluon_mma
        .type           gluon_mma,@function
        .size           gluon_mma,(.L_x_15 - gluon_mma)
        .other          gluon_mma,@"STO_CUDA_ENTRY STV_DEFAULT"
gluon_mma:
.text.gluon_mma:
[----:B------:R-:W0:Y:S01]  /*0000*/  LDC R1, c[0x0][0x37c] ;  /* 0x0000df00ff017b82 */ /* 0x000e220000000800 */
[----:B------:R-:W1:Y:S02]  /*0010*/  S2R R0, SR_TID.X ;  /* 0x0000000000007919 */ /* 0x000e640000002100 */
[----:B-1----:R-:W-:-:S13]  /*0020*/  ISETP.GE.U32.AND P1, PT, R0, 0x20, PT ;  /* 0x000000200000780c */ /* 0x002fda0003f26070 */
[----:B------:R-:W-:Y:S05]  /*0030*/  @P1 BRA `(.L_x_0) ;  /* 0x0000000000b81947 */ /* 0x000fea0003800000 */
[----:B------:R-:W1:Y:S01]  /*0040*/  S2UR UR6, SR_CgaCtaId ;  /* 0x00000000000679c3 */ /* 0x000e620000008800 */
[----:B------:R-:W-:Y:S01]  /*0050*/  NOP ;  /* 0x0000000000007918 */ /* 0x000fe20000000000 */
[----:B------:R-:W-:Y:S02]  /*0060*/  UMOV UR4, 0x40 ;  /* 0x0000004000047882 */ /* 0x000fe40000000000 */
[----:B-1----:R-:W-:-:S09]  /*0070*/  ULEA UR4, UR6, UR4, 0x18 ;  /* 0x0000000406047291 */ /* 0x002fd2000f8ec0ff */
[----:B------:R-:W1:Y:S01]  /*0080*/  LDS.U8 R2, [UR4] ;  /* 0x00000004ff027984 */ /* 0x000e620008000000 */
[----:B------:R-:W-:Y:S02]  /*0090*/  UMOV UR4, 0x400 ;  /* 0x0000040000047882 */ /* 0x000fe40000000000 */
[----:B------:R-:W-:Y:S01]  /*00a0*/  ULEA UR4, UR6, UR4, 0x18 ;  /* 0x0000000406047291 */ /* 0x000fe2000f8ec0ff */
[----:B-1----:R-:W-:-:S13]  /*00b0*/  ISETP.NE.AND P0, PT, R2, RZ, PT ;  /* 0x000000ff0200720c */ /* 0x002fda0003f05270 */
[----:B------:R-:W-:Y:S05]  /*00c0*/  @P0 BRA `(.L_x_1) ;  /* 0x00000000007c0947 */ /* 0x000fea0003800000 */
[----:B------:R-:W-:-:S13]  /*00d0*/  ELECT P0, URZ, PT ;  /* 0x0000000000ff782f */ /* 0x000fda0003800000 */
[----:B------:R-:W-:Y:S05]  /*00e0*/  @!P0 BRA `(.L_x_2) ;  /* 0x0000000000848947 */ /* 0x000fea0003800000 */
[----:B------:R-:W-:Y:S01]  /*00f0*/  UMOV UR5, 0x2 ;  /* 0x0000000200057882 */ /* 0x000fe20000000000 */
[----:B------:R-:W-:Y:S02]  /*0100*/  IMAD.MOV.U32 R5, RZ, RZ, 0x1 ;  /* 0x00000001ff057424 */ /* 0x000fe400078e00ff */
[----:B------:R-:W-:Y:S02]  /*0110*/  IMAD.MOV.U32 R3, RZ, RZ, 0x3 ;  /* 0x00000003ff037424 */ /* 0x000fe400078e00ff */
[----:B------:R-:W-:Y:S04]  /*0120*/  DEPBAR.LE SB1, 0x36 ;  /* 0x00009d800000791a */ /* 0x000fe80000000000 */
[----:B------:R-:W1:Y:S02]  /*0130*/  UTCATOMSWS.FIND_AND_SET.ALIGN UP0, UR5, UR5 ;  /* 0x00000005000575e3 */ /* 0x000e640008000800 */
[----:B-1----:R-:W-:-:S04]  /*0140*/  PLOP3.LUT P0, PT, PT, PT, UP0, 0x80, 0x8 ;  /* 0x000000000008781c */ /* 0x002fc80003f0f008 */
[----:B------:R-:W-:-:S04]  /*0150*/  SEL R2, RZ, 0xffffffff, !P0 ;  /* 0xffffffffff027807 */ /* 0x000fc80004000000 */
[----:B------:R-:W-:Y:S01]  /*0160*/  ISETP.NE.AND P0, PT, R2, RZ, PT ;  /* 0x000000ff0200720c */ /* 0x000fe20003f05270 */
[----:B------:R-:W-:-:S12]  /*0170*/  IMAD.U32 R2, RZ, RZ, UR5 ;  /* 0x00000005ff027e24 */ /* 0x000fd8000f8e00ff */
[----:B------:R-:W-:Y:S05]  /*0180*/  @P0 BRA `(.L_x_3) ;  /* 0x0000000000240947 */ /* 0x000fea0003800000 */
.L_x_4:
[----:B------:R-:W-:Y:S05]  /*0190*/  NANOSLEEP 0x64 ;  /* 0x000000640000795d */ /* 0x000fea0003800000 */
[----:B------:R-:W-:-:S05]  /*01a0*/  UMOV UR5, 0x2 ;  /* 0x0000000200057882 */ /* 0x000fca0000000000 */
[----:B------:R-:W-:Y:S04]  /*01b0*/  DEPBAR.LE SB1, 0x36 ;  /* 0x00009d800000791a */ /* 0x000fe80000000000 */
[----:B------:R-:W1:Y:S02]  /*01c0*/  UTCATOMSWS.FIND_AND_SET.ALIGN UP0, UR5, UR5 ;  /* 0x00000005000575e3 */ /* 0x000e640008000800 */
[----:B-1----:R-:W-:-:S04]  /*01d0*/  PLOP3.LUT P0, PT, PT, PT, UP0, 0x80, 0x8 ;  /* 0x000000000008781c */ /* 0x002fc80003f0f008 */
[----:B------:R-:W-:-:S04]  /*01e0*/  SEL R2, RZ, 0xffffffff, !P0 ;  /* 0xffffffffff027807 */ /* 0x000fc80004000000 */
[----:B------:R-:W-:Y:S01]  /*01f0*/  ISETP.NE.AND P0, PT, R2, RZ, PT ;  /* 0x000000ff0200720c */ /* 0x000fe20003f05270 */
[----:B------:R-:W-:-:S12]  /*0200*/  IMAD.U32 R2, RZ, RZ, UR5 ;  /* 0x00000005ff027e24 */ /* 0x000fd8000f8e00ff */
[----:B------:R-:W-:Y:S05]  /*0210*/  @!P0 BRA `(.L_x_4) ;  /* 0xfffffffc00dc8947 */ /* 0x000fea000383ffff */
.L_x_3:
[C---:B------:R-:W-:Y:S01]  /*0220*/  VIADD R4, R2.reuse, 0x10 ;  /* 0x0000001002047836 */ /* 0x040fe20000000000 */
[----:B------:R-:W-:Y:S01]  /*0230*/  UMOV UR5, 0x50 ;  /* 0x0000005000057882 */ /* 0x000fe20000000000 */
[----:B------:R-:W-:Y:S01]  /*0240*/  SHF.L.U32 R3, R3, R2, RZ ;  /* 0x0000000203037219 */ /* 0x000fe200000006ff */
[----:B------:R-:W-:Y:S01]  /*0250*/  ULEA UR5, UR6, UR5, 0x18 ;  /* 0x0000000506057291 */ /* 0x000fe2000f8ec0ff */
[----:B------:R-:W-:Y:S01]  /*0260*/  IMAD.SHL.U32 R2, R2, 0x20, RZ ;  /* 0x0000002002027824 */ /* 0x000fe200078e00ff */
[----:B------:R-:W-:-:S04]  /*0270*/  SHF.L.U32 R4, R5, R4, RZ ;  /* 0x0000000405047219 */ /* 0x000fc800000006ff */
[----:B------:R-:W-:-:S05]  /*0280*/  LOP3.LUT R3, R4, R3, RZ, 0xfc, !PT ;  /* 0x0000000304037212 */ /* 0x000fca00078efcff */
[----:B------:R1:W-:Y:S04]  /*0290*/  ATOMS.OR RZ, [UR5], R3 ;  /* 0x00000003ffff798c */ /* 0x0003e8000b000005 */
[----:B------:R1:W-:Y:S01]  /*02a0*/  STS [UR4], R2 ;  /* 0x00000002ff007988 */ /* 0x0003e20008000804 */
[----:B------:R-:W-:Y:S05]  /*02b0*/  BRA `(.L_x_2) ;  /* 0x0000000000107947 */ /* 0x000fea0003800000 */
.L_x_1:
[----:B------:R-:W-:-:S05]  /*02c0*/  IMAD.MOV.U32 R2, RZ, RZ, -0x1 ;  /* 0xffffffffff027424 */ /* 0x000fca00078e00ff */
[----:B------:R1:W-:Y:S02]  /*02d0*/  STS [UR4], R2 ;  /* 0x00000002ff007988 */ /* 0x0003e40008000804 */
[----:B-1----:R-:W-:-:S07]  /*02e0*/  MOV R2, 0x300 ;  /* 0x0000030000027802 */ /* 0x002fce0000000f00 */
[----:B0-----:R-:W-:Y:S05]  /*02f0*/  CALL.REL.NOINC `($__internal_1_$__cuda_sm10x_tcgen05_guardrail_trap_phase_invalid_during_alloc) ;  /* 0x0000001000747944 */ /* 0x001fea0003c00000 */
.L_x_2:
[----:B------:R-:W-:Y:S05]  /*0300*/  WARPSYNC.ALL ;  /* 0x0000000000007948 */ /* 0x000fea0003800000 */
[----:B------:R-:W-:Y:S01]  /*0310*/  NOP ;  /* 0x0000000000007918 */ /* 0x000fe20000000000 */
.L_x_0:
[----:B------:R-:W2:Y:S01]  /*0320*/  LDC.64 R8, c[0x0][0x380] ;  /* 0x0000e000ff087b82 */ /* 0x000ea20000000a00 */
[----:B-1----:R-:W-:Y:S01]  /*0330*/  SHF.R.U32.HI R3, RZ, 0x5, R0 ;  /* 0x00000005ff037819 */ /* 0x002fe20000011600 */
[----:B------:R-:W-:Y:S01]  /*0340*/  UMOV UR4, 0x400 ;  /* 0x0000040000047882 */ /* 0x000fe20000000000 */
[C---:B------:R-:W-:Y:S01]  /*0350*/  LOP3.LUT R25, R0.reuse, 0xe0, RZ, 0xc0, !PT ;  /* 0x000000e000197812 */ /* 0x040fe200078ec0ff */
[----:B------:R-:W1:Y:S01]  /*0360*/  LDCU.64 UR12, c[0x0][0x358] ;  /* 0x00006b00ff0c77ac */ /* 0x000e620008000a00 */
[----:B------:R-:W-:Y:S02]  /*0370*/  SGXT.U32 R3, R3, 0x3 ;  /* 0x000000030303781a */ /* 0x000fe40000000000 */
[----:B------:R-:W-:Y:S01]  /*0380*/  LOP3.LUT R24, R0, 0xf, RZ, 0xc0, !PT ;  /* 0x0000000f00187812 */ /* 0x000fe200078ec0ff */
[----:B------:R-:W3:Y:S01]  /*0390*/  S2UR UR9, SR_CgaCtaId ;  /* 0x00000000000979c3 */ /* 0x000ee20000008800 */
[C---:B------:R-:W-:Y:S02]  /*03a0*/  LOP3.LUT R20, R3.reuse, 0x28, RZ, 0xfc, !PT ;  /* 0x0000002803147812 */ /* 0x040fe400078efcff */
[----:B------:R-:W-:-:S02]  /*03b0*/  LOP3.LUT R35, R3, 0x18, RZ, 0xfc, !PT ;  /* 0x0000001803237812 */ /* 0x000fc400078efcff */
[C---:B------:R-:W-:Y:S01]  /*03c0*/  LOP3.LUT R5, R3.reuse, 0x8, RZ, 0xfc, !PT ;  /* 0x0000000803057812 */ /* 0x040fe200078efcff */
[C---:B------:R-:W-:Y:S01]  /*03d0*/  IMAD.SHL.U32 R28, R20.reuse, 0x10, RZ ;  /* 0x00000010141c7824 */ /* 0x040fe200078e00ff */
[----:B------:R-:W-:Y:S01]  /*03e0*/  LOP3.LUT R37, R3, 0x20, RZ, 0xfc, !PT ;  /* 0x0000002003257812 */ /* 0x000fe200078efcff */
[----:B------:R-:W4:Y:S01]  /*03f0*/  LDC.64 R10, c[0x0][0x388] ;  /* 0x0000e200ff0a7b82 */ /* 0x000f220000000a00 */
[----:B------:R-:W-:Y:S01]  /*0400*/  IMAD.SHL.U32 R16, R35, 0x10, RZ ;  /* 0x0000001023107824 */ /* 0x000fe200078e00ff */
[----:B------:R-:W-:Y:S01]  /*0410*/  LOP3.LUT R23, R3, 0x10, RZ, 0xfc, !PT ;  /* 0x0000001003177812 */ /* 0x000fe200078efcff */
[----:B------:R-:W-:Y:S01]  /*0420*/  IMAD.SHL.U32 R2, R5, 0x10, RZ ;  /* 0x0000001005027824 */ /* 0x000fe200078e00ff */
[----:B------:R-:W-:Y:S01]  /*0430*/  LOP3.LUT R21, R3, 0x30, RZ, 0xfc, !PT ;  /* 0x0000003003157812 */ /* 0x000fe200078efcff */
[----:B------:R-:W-:Y:S01]  /*0440*/  IMAD.SHL.U32 R22, R37, 0x10, RZ ;  /* 0x0000001025167824 */ /* 0x000fe200078e00ff */
[----:B------:R-:W-:Y:S01]  /*0450*/  LOP3.LUT R3, R3, 0x38, RZ, 0xfc, !PT ;  /* 0x0000003803037812 */ /* 0x000fe200078efcff */
[----:B------:R-:W-:Y:S01]  /*0460*/  IMAD.SHL.U32 R4, R23, 0x10, RZ ;  /* 0x0000001017047824 */ /* 0x000fe200078e00ff */
[-C--:B--2---:R-:W-:Y:S01]  /*0470*/  IADD3 R32, P0, PT, R25, R8.reuse, RZ ;  /* 0x0000000819207210 */ /* 0x084fe20007f1e0ff */
[----:B------:R-:W-:Y:S01]  /*0480*/  IMAD.SHL.U32 R34, R21, 0x10, RZ ;  /* 0x0000001015227824 */ /* 0x000fe200078e00ff */
[----:B------:R-:W-:Y:S01]  /*0490*/  BAR.SYNC.DEFER_BLOCKING 0x0 ;  /* 0x0000000000007b1d */ /* 0x000fe20000010000 */
[-C--:B------:R-:W-:Y:S01]  /*04a0*/  LEA R26, P3, R35, R8.reuse, 0x5 ;  /* 0x00000008231a7211 */ /* 0x080fe200078628ff */
[----:B------:R-:W-:Y:S01]  /*04b0*/  IMAD.SHL.U32 R36, R3, 0x10, RZ ;  /* 0x0000001003247824 */ /* 0x000fe200078e00ff */
[-C--:B------:R-:W-:Y:S01]  /*04c0*/  LEA R30, P4, R5, R8.reuse, 0x5 ;  /* 0x00000008051e7211 */ /* 0x080fe200078828ff */
[----:B------:R-:W-:Y:S01]  /*04d0*/  IMAD.X R33, RZ, RZ, R9, P0 ;  /* 0x000000ffff217224 */ /* 0x000fe200000e0609 */
[----:B------:R-:W-:Y:S01]  /*04e0*/  LEA R14, P0, R20, R8, 0x5 ;  /* 0x00000008140e7211 */ /* 0x000fe200078028ff */
[----:B---3--:R-:W-:Y:S01]  /*04f0*/  ULEA UR10, UR9, UR4, 0x18 ;  /* 0x00000004090a7291 */ /* 0x008fe2000f8ec0ff */
[-C--:B------:R-:W-:Y:S01]  /*0500*/  LEA.HI.X R27, R16, R9.reuse, RZ, 0x1, P3 ;  /* 0x00000009101b7211 */ /* 0x080fe200018f0cff */
[----:B------:R-:W-:Y:S01]  /*0510*/  IMAD.WIDE.U32 R32, R24, 0x2, R32 ;  /* 0x0000000218207825 */ /* 0x000fe200078e0020 */
[----:B------:R-:W-:-:S02]  /*0520*/  LEA.HI.X R15, R28, R9, RZ, 0x1, P0 ;  /* 0x000000091c0f7211 */ /* 0x000fc400000f0cff */
[-C--:B------:R-:W-:Y:S01]  /*0530*/  LEA R12, P2, R37, R8.reuse, 0x5 ;  /* 0x00000008250c7211 */ /* 0x080fe200078428ff */
[----:B------:R-:W-:Y:S01]  /*0540*/  IMAD.WIDE.U32 R26, R24, 0x2, R26 ;  /* 0x00000002181a7825 */ /* 0x000fe200078e001a */
[-C--:B------:R-:W-:Y:S02]  /*0550*/  LEA R18, P5, R23, R8.reuse, 0x5 ;  /* 0x0000000817127211 */ /* 0x080fe400078a28ff */
[-C--:B------:R-:W-:Y:S02]  /*0560*/  LEA.HI.X R31, R2, R9.reuse, RZ, 0x1, P4 ;  /* 0x00000009021f7211 */ /* 0x080fe400020f0cff */
[-C--:B------:R-:W-:Y:S02]  /*0570*/  LEA R6, P4, R21, R8.reuse, 0x5 ;  /* 0x0000000815067211 */ /* 0x080fe400078828ff */
[-C--:B------:R-:W-:Y:S01]  /*0580*/  LEA.HI.X R13, R22, R9.reuse, RZ, 0x1, P2 ;  /* 0x00000009160d7211 */ /* 0x080fe200010f0cff */
[----:B------:R-:W2:Y:S01]  /*0590*/  LDS R28, [UR10] ;  /* 0x0000000aff1c7984 */ /* 0x000ea20008000800 */
[-C--:B------:R-:W-:Y:S01]  /*05a0*/  LEA.HI.X R19, R4, R9.reuse, RZ, 0x1, P5 ;  /* 0x0000000904137211 */ /* 0x080fe200028f0cff */
[----:B------:R-:W-:Y:S01]  /*05b0*/  IMAD.SHL.U32 R22, R25, 0x2, RZ ;  /* 0x0000000219167824 */ /* 0x000fe200078e00ff */
[----:B------:R-:W-:Y:S01]  /*05c0*/  LEA R8, P5, R3, R8, 0x5 ;  /* 0x0000000803087211 */ /* 0x000fe200078a28ff */
[----:B------:R-:W-:Y:S01]  /*05d0*/  BAR.SYNC.DEFER_BLOCKING 0x0 ;  /* 0x0000000000007b1d */ /* 0x000fe20000010000 */
[----:B------:R-:W-:Y:S01]  /*05e0*/  LEA.HI.X R7, R34, R9, RZ, 0x1, P4 ;  /* 0x0000000922077211 */ /* 0x000fe200020f0cff */
[----:B------:R-:W-:Y:S01]  /*05f0*/  IMAD.SHL.U32 R2, R5, 0x40, RZ ;  /* 0x0000004005027824 */ /* 0x000fe200078e00ff */
[-C--:B----4-:R-:W-:Y:S01]  /*0600*/  LEA R4, P0, R25, R10.reuse, 0x2 ;  /* 0x0000000a19047211 */ /* 0x090fe200078010ff */
[----:B------:R-:W-:Y:S01]  /*0610*/  IMAD.WIDE.U32 R18, R24, 0x2, R18 ;  /* 0x0000000218127825 */ /* 0x000fe200078e0012 */
[----:B------:R-:W-:-:S02]  /*0620*/  LEA R10, P2, R5, R10, 0x7 ;  /* 0x0000000a050a7211 */ /* 0x000fc400078438ff */
[----:B------:R-:W-:Y:S01]  /*0630*/  LEA.HI.X R9, R36, R9, RZ, 0x1, P5 ;  /* 0x0000000924097211 */ /* 0x000fe200028f0cff */
[----:B------:R-:W-:Y:S01]  /*0640*/  IMAD.WIDE.U32 R6, R24, 0x2, R6 ;  /* 0x0000000218067825 */ /* 0x000fe200078e0006 */
[-C--:B------:R-:W-:Y:S02]  /*0650*/  LEA.HI.X R5, R22, R11.reuse, RZ, 0x1, P0 ;  /* 0x0000000b16057211 */ /* 0x080fe400000f0cff */
[----:B------:R-:W-:Y:S01]  /*0660*/  LEA.HI.X R11, R2, R11, RZ, 0x1, P2 ;  /* 0x0000000b020b7211 */ /* 0x000fe200010f0cff */
[----:B------:R-:W-:-:S04]  /*0670*/  IMAD.WIDE.U32 R12, R24, 0x2, R12 ;  /* 0x00000002180c7825 */ /* 0x000fc800078e000c */
[----:B------:R-:W-:-:S04]  /*0680*/  IMAD.WIDE.U32 R14, R24, 0x2, R14 ;  /* 0x00000002180e7825 */ /* 0x000fc800078e000e */
[C---:B------:R-:W-:Y:S01]  /*0690*/  IMAD.WIDE.U32 R30, R24.reuse, 0x2, R30 ;  /* 0x00000002181e7825 */ /* 0x040fe200078e001e */
[----:B-1----:R1:W5:Y:S04]  /*06a0*/  LDG.E.U16 R26, desc[UR12][R26.64] ;  /* 0x0000000c1a1a7981 */ /* 0x002368000c1e1500 */
[----:B------:R3:W5:Y:S01]  /*06b0*/  LDG.E.U16 R17, desc[UR12][R32.64] ;  /* 0x0000000c20117981 */ /* 0x000762000c1e1500 */
[----:B------:R-:W-:-:S03]  /*06c0*/  IMAD.WIDE.U32 R8, R24, 0x2, R8 ;  /* 0x0000000218087825 */ /* 0x000fc600078e0008 */
[----:B------:R4:W5:Y:S01]  /*06d0*/  LDG.E.U16 R6, desc[UR12][R6.64] ;  /* 0x0000000c06067981 */ /* 0x000962000c1e1500 */
[--C-:B-1----:R-:W-:Y:S02]  /*06e0*/  SHF.R.U32.HI R27, RZ, 0x5, R0.reuse ;  /* 0x00000005ff1b7819 */ /* 0x102fe40000011600 */
[----:B--2---:R-:W-:Y:S01]  /*06f0*/  R2UR UR11, R28 ;  /* 0x000000001c0b72ca */ /* 0x004fe200000e0000 */
[----:B------:R1:W5:Y:S01]  /*0700*/  LDG.E.U16 R18, desc[UR12][R18.64] ;  /* 0x0000000c12127981 */ /* 0x000362000c1e1500 */
[C---:B---3--:R-:W-:Y:S02]  /*0710*/  LOP3.LUT R33, R0.reuse, 0x1f, RZ, 0xc0, !PT ;  /* 0x0000001f00217812 */ /* 0x048fe400078ec0ff */
[----:B------:R-:W-:Y:S01]  /*0720*/  R2UR UR8, R27 ;  /* 0x000000001b0872ca */ /* 0x000fe200000e0000 */
[----:B------:R1:W5:Y:S01]  /*0730*/  LDG.E.U16 R12, desc[UR12][R12.64] ;  /* 0x0000000c0c0c7981 */ /* 0x000362000c1e1500 */
[----:B------:R-:W-:Y:S02]  /*0740*/  SHF.R.S32.HI R28, RZ, 0x7, R0 ;  /* 0x00000007ff1c7819 */ /* 0x000fe40000011400 */
[----:B------:R-:W-:Y:S01]  /*0750*/  LOP3.LUT R27, R0, 0x60, RZ, 0xc0, !PT ;  /* 0x00000060001b7812 */ /* 0x000fe200078ec0ff */
[C---:B------:R-:W-:Y:S01]  /*0760*/  IMAD.WIDE.U32 R4, R33.reuse, 0x2, R4 ;  /* 0x0000000221047825 */ /* 0x040fe200078e0004 */
[----:B----4-:R-:W-:Y:S01]  /*0770*/  SGXT R7, R28, 0x1 ;  /* 0x000000011c07781a */ /* 0x010fe20000000200 */
[----:B------:R1:W5:Y:S02]  /*0780*/  LDG.E.U16 R14, desc[UR12][R14.64] ;  /* 0x0000000c0e0e7981 */ /* 0x000364000c1e1500 */
[----:B------:R-:W-:-:S02]  /*0790*/  IMAD.WIDE.U32 R10, R33, 0x2, R10 ;  /* 0x00000002210a7825 */ /* 0x000fc400078e000a */
[----:B------:R1:W5:Y:S02]  /*07a0*/  LDG.E.U16 R16, desc[UR12][R30.64] ;  /* 0x0000000c1e107981 */ /* 0x000364000c1e1500 */
[----:B------:R-:W-:Y:S02]  /*07b0*/  IMAD R28, R24, 0x2, R27 ;  /* 0x00000002181c7824 */ /* 0x000fe400078e021b */
[----:B------:R1:W5:Y:S01]  /*07c0*/  LDG.E.U16 R8, desc[UR12][R8.64] ;  /* 0x0000000c08087981 */ /* 0x000362000c1e1500 */
[----:B------:R-:W-:-:S03]  /*07d0*/  LOP3.LUT P2, RZ, R0, 0xff, RZ, 0xc0, !PT ;  /* 0x000000ff00ff7812 */ /* 0x000fc6000784c0ff */
[----:B------:R1:W5:Y:S01]  /*07e0*/  LDG.E.U16 R19, desc[UR12][R4.64] ;  /* 0x0000000c04137981 */ /* 0x000362000c1e1500 */
[----:B------:R-:W-:-:S03]  /*07f0*/  LOP3.LUT R7, R28, 0x90, R7, 0x78, !PT ;  /* 0x000000901c077812 */ /* 0x000fc600078e7807 */
[----:B------:R1:W5:Y:S04]  /*0800*/  LDG.E.U16 R13, desc[UR12][R4.64+0x40] ;  /* 0x0000400c040d7981 */ /* 0x000368000c1e1500 */
[----:B------:R1:W5:Y:S04]  /*0810*/  LDG.E.U16 R15, desc[UR12][R10.64] ;  /* 0x0000000c0a0f7981 */ /* 0x000368000c1e1500 */
[----:B------:R1:W5:Y:S01]  /*0820*/  LDG.E.U16 R29, desc[UR12][R10.64+0x40] ;  /* 0x0000400c0a1d7981 */ /* 0x000362000c1e1500 */
[----:B------:R-:W-:Y:S05]  /*0830*/  @P1 BRA `(.L_x_5) ;  /* 0x0000000000181947 */ /* 0x000fea0003800000 */
[----:B------:R-:W-:Y:S01]  /*0840*/  ELECT P0, URZ, PT ;  /* 0x0000000000ff782f */ /* 0x000fe20003800000 */
[----:B-1----:R-:W-:Y:S01]  /*0850*/  IMAD.MOV.U32 R4, RZ, RZ, 0x1 ;  /* 0x00000001ff047424 */ /* 0x002fe200078e00ff */
[----:B------:R-:W-:Y:S01]  /*0860*/  UMOV UR4, 0x40 ;  /* 0x0000004000047882 */ /* 0x000fe20000000000 */
[----:B------:R-:W-:Y:S01]  /*0870*/  UVIRTCOUNT.DEALLOC.SMPOOL 0x80 ;  /* 0x000000800000784c */ /* 0x000fe20000000000 */
[----:B------:R-:W-:-:S09]  /*0880*/  ULEA UR4, UR9, UR4, 0x18 ;  /* 0x0000000409047291 */ /* 0x000fd2000f8ec0ff */
[----:B------:R2:W-:Y:S03]  /*0890*/  @P0 STS.U8 [UR4], R4 ;  /* 0x00000004ff000988 */ /* 0x0005e60008000004 */
.L_x_5:
[----:B-12---:R-:W-:Y:S01]  /*08a0*/  IMAD R4, R25, 0x2, R33 ;  /* 0x0000000219047824 */ /* 0x006fe200078e0221 */
[----:B------:R-:W-:Y:S01]  /*08b0*/  VOTEU.ALL UP0, P2 ;  /* 0x0000000000ff7886 */ /* 0x000fe20001000000 */
[----:B------:R-:W-:Y:S01]  /*08c0*/  SHF.R.U32.HI R27, RZ, 0x1, R25 ;  /* 0x00000001ff1b7819 */ /* 0x000fe20000011619 */
[----:B------:R-:W-:Y:S01]  /*08d0*/  UMOV UR4, 0x1 ;  /* 0x0000000100047882 */ /* 0x000fe20000000000 */
[----:B------:R-:W-:Y:S01]  /*08e0*/  IMAD.SHL.U32 R4, R4, 0x2, RZ ;  /* 0x0000000204047824 */ /* 0x000fe200078e00ff */
[----:B-----5:R1:W-:Y:S01]  /*08f0*/  STS.U16 [R7+UR10+0x100], R16 ;  /* 0x0001001007007988 */ /* 0x0203e2000800040a */
[----:B------:R-:W-:-:S04]  /*0900*/  @!UP0 UIADD3 UR4, UPT, UPT, -UR4, 0x100000, URZ ;  /* 0x0010000004048890 */ /* 0x000fc8000fffe1ff */
[----:B------:R-:W-:Y:S02]  /*0910*/  @!UP0 USHF.L.U32 UR5, UR4, 0xb, URZ ;  /* 0x0000000b04058899 */ /* 0x000fe400080006ff */
[----:B------:R-:W-:Y:S01]  /*0920*/  @!UP0 USHF.L.U32 UR4, UR4, 0x1, URZ ;  /* 0x0000000104048899 */ /* 0x000fe200080006ff */
[----:B------:R-:W-:Y:S01]  /*0930*/  VOTEU.ALL UP1, P2 ;  /* 0x0000000000ff7886 */ /* 0x000fe20001020000 */
[----:B------:R-:W-:Y:S01]  /*0940*/  UISETP.NE.U32.AND UP0, UPT, UR8, URZ, UPT ;  /* 0x000000ff0800728c */ /* 0x000fe2000bf05070 */
[----:B------:R-:W-:Y:S01]  /*0950*/  LOP3.LUT R10, R4, R27, RZ, 0x3c, !PT ;  /* 0x0000001b040a7212 */ /* 0x000fe200078e3cff */
[----:B------:R2:W-:Y:S01]  /*0960*/  STS.U16 [R7+UR10+0x200], R18 ;  /* 0x0002001207007988 */ /* 0x0005e2000800040a */
[----:B------:R-:W-:-:S03]  /*0970*/  LOP3.LUT R4, R0, 0xff, RZ, 0xc0, !PT ;  /* 0x000000ff00047812 */ /* 0x000fc600078ec0ff */
[----:B------:R2:W-:Y:S01]  /*0980*/  STS.U16 [R7+UR10+0x300], R26 ;  /* 0x0003001a07007988 */ /* 0x0005e2000800040a */
[----:B-1----:R-:W-:-:S03]  /*0990*/  LOP3.LUT R16, R10, 0x40, RZ, 0x3c, !PT ;  /* 0x000000400a107812 */ /* 0x002fc600078e3cff */
[----:B------:R2:W-:Y:S04]  /*09a0*/  STS.U16 [R7+UR10+0x400], R12 ;  /* 0x0004000c07007988 */ /* 0x0005e8000800040a */
[----:B------:R2:W-:Y:S04]  /*09b0*/  STS.U16 [R7+UR10+0x500], R14 ;  /* 0x0005000e07007988 */ /* 0x0005e8000800040a */
[----:B------:R2:W-:Y:S04]  /*09c0*/  STS.U16 [R7+UR10+0x600], R6 ;  /* 0x0006000607007988 */ /* 0x0005e8000800040a */
[----:B------:R2:W-:Y:S04]  /*09d0*/  STS.U16 [R7+UR10], R17 ;  /* 0x0000001107007988 */ /* 0x0005e8000800040a */
[----:B------:R2:W-:Y:S04]  /*09e0*/  STS.U16 [R7+UR10+0x700], R8 ;  /* 0x0007000807007988 */ /* 0x0005e8000800040a */
[----:B------:R2:W-:Y:S04]  /*09f0*/  STS.U16 [R10+UR10+0x800], R19 ;  /* 0x000800130a007988 */ /* 0x0005e8000800040a */
[----:B------:R2:W-:Y:S04]  /*0a00*/  STS.U16 [R10+UR10+0xc00], R15 ;  /* 0x000c000f0a007988 */ /* 0x0005e8000800040a */
[----:B------:R2:W-:Y:S04]  /*0a10*/  STS.U16 [R16+UR10+0x800], R13 ;  /* 0x0008000d10007988 */ /* 0x0005e8000800040a */
[----:B------:R2:W-:Y:S01]  /*0a20*/  STS.U16 [R16+UR10+0xc00], R29 ;  /* 0x000c001d10007988 */ /* 0x0005e2000800040a */
[----:B------:R1:W-:Y:S06]  /*0a30*/  MEMBAR.ALL.CTA ;  /* 0x0000000000007992 */ /* 0x0003ec0000008000 */
[----:B-1----:R-:W-:Y:S04]  /*0a40*/  FENCE.VIEW.ASYNC.S ;  /* 0x00000000000073c6 */ /* 0x002fe80000000000 */
[----:B------:R-:W1:Y:S02]  /*0a50*/  FENCE.VIEW.ASYNC.S ;  /* 0x00000000000073c6 */ /* 0x000e640000000000 */
[----:B-1----:R2:W1:Y:S02]  /*0a60*/  @!UP1 SYNCS.EXCH.64 URZ, [UR10+0x1000], UR4 ;  /* 0x001000040aff95b2 */ /* 0x0024640008000100 */
[----:B-1----:R-:W-:Y:S06]  /*0a70*/  BAR.SYNC.DEFER_BLOCKING 0x0 ;  /* 0x0000000000007b1d */ /* 0x002fec0000010000 */
[----:B--2---:R-:W-:Y:S05]  /*0a80*/  BRA.U UP0, `(.L_x_6) ;  /* 0x00000001002c7547 */ /* 0x004fea000b800000 */
[----:B------:R-:W-:Y:S02]  /*0a90*/  UIADD3 UR4, UPT, UPT, UR10, 0x800, URZ ;  /* 0x000008000a047890 */ /* 0x000fe4000fffe0ff */
[----:B------:R-:W-:Y:S02]  /*0aa0*/  USHF.R.U32.HI UR5, URZ, 0x4, UR10 ;  /* 0x00000004ff057899 */ /* 0x000fe4000801160a */
[----:B------:R-:W-:Y:S02]  /*0ab0*/  USHF.R.U32.HI UR6, URZ, 0x4, UR4 ;  /* 0x00000004ff067899 */ /* 0x000fe40008011604 */
[----:B------:R-:W-:Y:S02]  /*0ac0*/  USGXT.U32 UR4, UR5, 0xe ;  /* 0x0000000e0504789a */ /* 0x000fe40008000000 */
[----:B------:R-:W-:Y:S01]  /*0ad0*/  USGXT.U32 UR6, UR6, 0xe ;  /* 0x0000000e0606789a */ /* 0x000fe20008000000 */
[----:B------:R-:W-:Y:S01]  /*0ae0*/  UMOV UR14, 0x0 ;  /* 0x00000000000e7882 */ /* 0x000fe20000000000 */
[----:B------:R-:W-:Y:S01]  /*0af0*/  UMOV UR15, 0x4110010 ;  /* 0x04110010000f7882 */ /* 0x000fe20000000000 */
[----:B------:R-:W-:Y:S01]  /*0b00*/  UMOV UR5, 0xc0004010 ;  /* 0xc000401000057882 */ /* 0x000fe20000000000 */
[----:B------:R-:W-:-:S05]  /*0b10*/  UMOV UR7, 0x40004040 ;  /* 0x4000404000077882 */ /* 0x000fca0000000000 */
[----:B------:R1:W-:Y:S01]  /*0b20*/  UTCHMMA gdesc[UR4], gdesc[UR6], tmem[UR11], tmem[UR14], idesc[UR15], !UPT ;  /* 0x00ff0e06040075ea */ /* 0x0003e2000f80000b */
[----:B------:R-:W-:Y:S02]  /*0b30*/  NOP ;  /* 0x0000000000007918 */ /* 0x000fe40000000000 */
.L_x_6:
[----:B------:R-:W-:Y:S02]  /*0b40*/  ELECT P0, URZ, PT ;  /* 0x0000000000ff782f */ /* 0x000fe40003800000 */
[C---:B------:R-:W-:Y:S01]  /*0b50*/  LOP3.LUT R26, R0.reuse, 0x7, RZ, 0xc0, !PT ;  /* 0x00000007001a7812 */ /* 0x040fe200078ec0ff */
[----:B-1----:R-:W-:Y:S01]  /*0b60*/  UIADD3 UR4, UPT, UPT, UR10, 0x1000, URZ ;  /* 0x000010000a047890 */ /* 0x002fe2000fffe0ff */
[----:B------:R-:W-:Y:S01]  /*0b70*/  IMAD.SHL.U32 R28, R0, 0x80, RZ ;  /* 0x00000080001c7824 */ /* 0x000fe200078e00ff */
[----:B------:R-:W-:Y:S01]  /*0b80*/  ISETP.LT.U32.AND P0, PT, R4, 0x20, P0 ;  /* 0x000000200400780c */ /* 0x000fe20000701070 */
[----:B------:R-:W-:-:S12]  /*0b90*/  UMOV UR5, URZ ;  /* 0x000000ff00057c82 */ /* 0x000fd80008000000 */
[----:B------:R-:W-:Y:S01]  /*0ba0*/  VOTEU.ANY UP0, P0 ;  /* 0x0000000000ff7886 */ /* 0x000fe20000000100 */
[----:B------:R-:W-:-:S04]  /*0bb0*/  VOTEU.ANY UP1, P0 ;  /* 0x0000000000ff7886 */ /* 0x000fc80000020100 */
[----:B------:R-:W-:Y:S01]  /*0bc0*/  @UP0 UMOV UR6, UR4 ;  /* 0x0000000400060c82 */ /* 0x000fe20008000000 */
[----:B------:R-:W-:Y:S01]  /*0bd0*/  USHF.L.U32 UR4, UR8, 0x15, URZ ;  /* 0x0000001508047899 */ /* 0x000fe200080006ff */
[----:B------:R1:W-:Y:S01]  /*0be0*/  @UP1 UTCBAR [UR6], URZ ;  /* 0x000000ff060013e9 */ /* 0x0003e200080000ff */
[----:B------:R-:W-:Y:S01]  /*0bf0*/  BAR.SYNC.DEFER_BLOCKING 0x0 ;  /* 0x0000000000007b1d */ /* 0x000fe20000010000 */
[----:B------:R-:W-:Y:S02]  /*0c00*/  USHF.L.U32 UR5, UR8, 0x3, URZ ;  /* 0x0000000308057899 */ /* 0x000fe400080006ff */
[----:B------:R-:W-:Y:S02]  /*0c10*/  ULOP3.LUT UR4, UR4, 0x600000, URZ, 0xc0, !UPT ;  /* 0x0060000004047892 */ /* 0x000fe4000f8ec0ff */
[----:B------:R-:W-:-:S04]  /*0c20*/  ULOP3.LUT UR5, UR5, 0x20, URZ, 0xc0, !UPT ;  /* 0x0000002005057892 */ /* 0x000fc8000f8ec0ff */
[----:B------:R-:W-:Y:S01]  /*0c30*/  UIADD3 UR4, UPT, UPT, UR5, UR4, UR11 ;  /* 0x0000000405047290 */ /* 0x000fe2000fffe00b */
[----:B------:R-:W2:Y:S02]  /*0c40*/  SYNCS.PHASECHK.TRANS64.TRYWAIT P0, [UR10+0x1000], RZ ;  /* 0x001000ffff0075a7 */ /* 0x000ea4000800110a */
[----:B-12---:R-:W-:Y:S09]  /*0c50*/  @!P0 BRA `(.L_x_7) ;  /* 0x0000000800048947 */ /* 0x006ff20003800000 */
.L_x_11:
[----:B------:R-:W-:Y:S01]  /*0c60*/  BAR.SYNC.DEFER_BLOCKING 0x0 ;  /* 0x0000000000007b1d */ /* 0x000fe20000010000 */
[----:B------:R-:W-:Y:S01]  /*0c70*/  IMAD R24, R24, 0x2, R25 ;  /* 0x0000000218187824 */ /* 0x000fe200078e0219 */
[----:B------:R-:W-:Y:S01]  /*0c80*/  LOP3.LUT R0, R0, 0x10, RZ, 0xc0, !PT ;  /* 0x0000001000007812 */ /* 0x000fe200078ec0ff */
[----:B------:R-:W-:Y:S01]  /*0c90*/  IMAD R30, R25, 0x4, R26 ;  /* 0x00000004191e7824 */ /* 0x000fe200078e021a */
[----:B------:R-:W-:Y:S01]  /*0ca0*/  LOP3.LUT R28, R28, 0x400, RZ, 0xc0, !PT ;  /* 0x000004001c1c7812 */ /* 0x000fe200078ec0ff */
[----:B------:R-:W-:Y:S02]  /*0cb0*/  IMAD.SHL.U32 R25, R24, 0x8, RZ ;  /* 0x0000000818197824 */ /* 0x000fe400078e00ff */
[----:B------:R-:W-:Y:S01]  /*0cc0*/  IMAD.SHL.U32 R24, R0, 0x4, RZ ;  /* 0x0000000400187824 */ /* 0x000fe200078e00ff */
[----:B------:R-:W-:Y:S01]  /*0cd0*/  LDTM.16dp32bit_t0_t15.x16 R4, tmem[UR4] ;  /* 0x00000004000479ee */ /* 0x000fe20008a00000 */
[----:B------:R-:W1:Y:S01]  /*0ce0*/  LDTM.16dp32bit_t16_t31.x16 R4, tmem[UR4+0x10] ;  /* 0x00001004000479ee */ /* 0x000e620008a20000 */
[----:B------:R-:W-:Y:S01]  /*0cf0*/  IMAD.SHL.U32 R30, R30, 0x10, RZ ;  /* 0x000000101e1e7824 */ /* 0x000fe200078e00ff */
[----:B------:R-:W2:Y:S01]  /*0d00*/  LDCU.64 UR4, c[0x0][0x390] ;  /* 0x00007200ff0477ac */ /* 0x000ea20008000a00 */
[----:B------:R-:W-:Y:S01]  /*0d10*/  VIADD R29, R28, UR10 ;  /* 0x0000000a1c1d7c36 */ /* 0x000fe20008000000 */
[----:B------:R-:W-:Y:S01]  /*0d20*/  LOP3.LUT R25, R25, R24, RZ, 0x3c, !PT ;  /* 0x0000001819197212 */ /* 0x000fe200078e3cff */
[----:B------:R-:W-:Y:S01]  /*0d30*/  IMAD.SHL.U32 R33, R33, 0x4, RZ ;  /* 0x0000000421217824 */ /* 0x000fe200078e00ff */
[----:B------:R-:W-:Y:S01]  /*0d40*/  LOP3.LUT R30, R30, R27, RZ, 0x3c, !PT ;  /* 0x0000001b1e1e7212 */ /* 0x000fe200078e3cff */
[----:B------:R-:W-:-:S02]  /*0d50*/  IMAD R29, R0, 0x8, R29 ;  /* 0x00000008001d7824 */ /* 0x000fc400078e021d */
[----:B------:R-:W-:Y:S02]  /*0d60*/  IMAD R32, R26, 0x800, R25 ;  /* 0x000008001a207824 */ /* 0x000fe400078e0219 */
[----:B------:R-:W-:-:S03]  /*0d70*/  IMAD.IADD R0, R30, 0x1, R29 ;  /* 0x000000011e007824 */ /* 0x000fc600078e021d */
[C---:B------:R-:W-:Y:S01]  /*0d80*/  LOP3.LUT R34, R32.reuse, 0x10, RZ, 0x3c, !PT ;  /* 0x0000001020227812 */ /* 0x040fe200078e3cff */
[----:B------:R-:W1:Y:S01]  /*0d90*/  @!P2 SYNCS.CCTL.IV [UR10+0x1000] ;  /* 0x00100000ff00a9b1 */ /* 0x000e62000800000a */
[----:B------:R-:W-:Y:S01]  /*0da0*/  NOP ;  /* 0x0000000000007918 */ /* 0x000fe20000000000 */
[----:B-1----:R-:W-:Y:S01]  /*0db0*/  BAR.SYNC.DEFER_BLOCKING 0x0 ;  /* 0x0000000000007b1d */ /* 0x002fe20000010000 */
[C---:B------:R-:W-:Y:S02]  /*0dc0*/  LOP3.LUT R36, R32.reuse, 0x20, RZ, 0x3c, !PT ;  /* 0x0000002020247812 */ /* 0x040fe400078e3cff */
[----:B------:R-:W-:-:S03]  /*0dd0*/  LOP3.LUT R24, R32, 0x30, RZ, 0x3c, !PT ;  /* 0x0000003020187812 */ /* 0x000fc600078e3cff */
[----:B------:R1:W-:Y:S04]  /*0de0*/  STS.128 [R32+UR10], R4 ;  /* 0x0000000420007988 */ /* 0x0003e80008000c0a */
[----:B------:R-:W-:Y:S04]  /*0df0*/  STS.128 [R34+UR10], R8 ;  /* 0x0000000822007988 */ /* 0x000fe80008000c0a */
[----:B------:R-:W-:Y:S04]  /*0e00*/  STS.128 [R36+UR10], R12 ;  /* 0x0000000c24007988 */ /* 0x000fe80008000c0a */
[----:B------:R3:W-:Y:S01]  /*0e10*/  STS.128 [R24+UR10], R16 ;  /* 0x0000001018007988 */ /* 0x0007e20008000c0a */
[----:B------:R-:W-:Y:S01]  /*0e20*/  BAR.SYNC.DEFER_BLOCKING 0x0 ;  /* 0x0000000000007b1d */ /* 0x000fe20000010000 */
[----:B-1----:R-:W-:Y:S01]  /*0e30*/  IMAD.SHL.U32 R6, R22, 0x4, RZ ;  /* 0x0000000416067824 */ /* 0x002fe200078e00ff */
[C---:B--2---:R-:W-:Y:S01]  /*0e40*/  LEA R22, P6, R35.reuse, UR4, 0x8 ;  /* 0x0000000423167c11 */ /* 0x044fe2000f8c40ff */
[----:B------:R-:W-:-:S02]  /*0e50*/  IMAD.SHL.U32 R4, R35, 0x40, RZ ;  /* 0x0000004023047824 */ /* 0x000fc400078e00ff */
[C---:B------:R-:W-:Y:S01]  /*0e60*/  IMAD.SHL.U32 R5, R20.reuse, 0x40, RZ ;  /* 0x0000004014057824 */ /* 0x040fe200078e00ff */
[----:B------:R-:W-:Y:S01]  /*0e70*/  LEA R20, P5, R20, UR4, 0x8 ;  /* 0x0000000414147c11 */ /* 0x000fe2000f8a40ff */
[----:B------:R-:W-:Y:S01]  /*0e80*/  IMAD.SHL.U32 R7, R23, 0x40, RZ ;  /* 0x0000004017077824 */ /* 0x000fe200078e00ff */
[----:B------:R-:W-:Y:S01]  /*0e90*/  LEA.HI.X R4, R4, UR5, RZ, 0x2, P6 ;  /* 0x0000000504047c11 */ /* 0x000fe2000b0f14ff */
[----:B------:R-:W-:Y:S01]  /*0ea0*/  IMAD.SHL.U32 R32, R37, 0x40, RZ ;  /* 0x0000004025207824 */ /* 0x000fe200078e00ff */
[----:B------:R-:W-:Y:S02]  /*0eb0*/  LEA R23, P3, R23, UR4, 0x8 ;  /* 0x0000000417177c11 */ /* 0x000fe4000f8640ff */
[----:B---3--:R-:W-:Y:S02]  /*0ec0*/  LEA R18, P6, R2, UR4, 0x2 ;  /* 0x0000000402127c11 */ /* 0x008fe4000f8c10ff */
[----:B------:R-:W-:Y:S02]  /*0ed0*/  LEA R36, P4, R37, UR4, 0x8 ;  /* 0x0000000425247c11 */ /* 0x000fe4000f8840ff */
[----:B------:R-:W-:-:S02]  /*0ee0*/  LEA.HI.X R5, R5, UR5, RZ, 0x2, P5 ;  /* 0x0000000505057c11 */ /* 0x000fc4000a8f14ff */
[----:B------:R-:W-:Y:S02]  /*0ef0*/  LEA.HI.X R2, R2, UR5, RZ, 0x2, P6 ;  /* 0x0000000502027c11 */ /* 0x000fe4000b0f14ff */
[----:B------:R-:W-:Y:S02]  /*0f00*/  LEA.HI.X R7, R7, UR5, RZ, 0x2, P3 ;  /* 0x0000000507077c11 */ /* 0x000fe400098f14ff */
[C---:B------:R-:W-:Y:S01]  /*0f10*/  IADD3 R18, P5, PT, R33.reuse, R18, RZ ;  /* 0x0000001221127210 */ /* 0x040fe20007fbe0ff */
[----:B------:R-:W1:Y:S01]  /*0f20*/  LDSM.16.M88.4 R28, [R0] ;  /* 0x00000000001c783b */ /* 0x000e620000000200 */
[C---:B------:R-:W-:Y:S02]  /*0f30*/  IADD3 R16, P6, PT, R33.reuse, R23, RZ ;  /* 0x0000001721107210 */ /* 0x040fe40007fde0ff */
[----:B------:R-:W-:Y:S01]  /*0f40*/  IADD3 R6, P0, P2, R33, UR4, R6 ;  /* 0x0000000421067c10 */ /* 0x000fe2000fa1e006 */
[----:B------:R-:W2:Y:S01]  /*0f50*/  LDSM.16.M88.4 R24, [R0+0x100] ;  /* 0x000100000018783b */ /* 0x000ea20000000200 */
[----:B------:R-:W-:Y:S01]  /*0f60*/  LEA.HI.X R32, R32, UR5, RZ, 0x2, P4 ;  /* 0x0000000520207c11 */ /* 0x000fe2000a0f14ff */
[----:B------:R-:W-:Y:S01]  /*0f70*/  IMAD.X R19, RZ, RZ, R2, P5 ;  /* 0x000000ffff137224 */ /* 0x000fe200028e0602 */
[----:B------:R-:W-:Y:S01]  /*0f80*/  LEA R34, P3, R21, UR4, 0x8 ;  /* 0x0000000415227c11 */ /* 0x000fe2000f8640ff */
[----:B------:R-:W3:Y:S01]  /*0f90*/  LDSM.16.M88.4 R8, [R0+0x200] ;  /* 0x000200000008783b */ /* 0x000ee20000000200 */
[C---:B------:R-:W-:Y:S01]  /*0fa0*/  IADD3 R22, P4, PT, R33.reuse, R22, RZ ;  /* 0x0000001621167210 */ /* 0x040fe20007f9e0ff */
[----:B------:R-:W-:Y:S01]  /*0fb0*/  IMAD.X R17, RZ, RZ, R7, P6 ;  /* 0x000000ffff117224 */ /* 0x000fe200030e0607 */
[----:B------:R-:W-:Y:S01]  /*0fc0*/  IADD3 R2, P5, PT, R33, R36, RZ ;  /* 0x0000002421027210 */ /* 0x000fe20007fbe0ff */
[----:B------:R4:W5:Y:S01]  /*0fd0*/  LDSM.16.M88.4 R12, [R0+0x300] ;  /* 0x00030000000c783b */ /* 0x0009620000000200 */
[----:B------:R-:W-:Y:S01]  /*0fe0*/  IMAD.SHL.U32 R21, R21, 0x40, RZ ;  /* 0x0000004015157824 */ /* 0x000fe200078e00ff */
[----:B------:R-:W-:Y:S01]  /*0ff0*/  IADD3.X R7, PT, PT, RZ, UR5, RZ, P0, P2 ;  /* 0x00000005ff077c10 */ /* 0x000fe200087e44ff */
[----:B------:R-:W-:Y:S01]  /*1000*/  IMAD.X R23, RZ, RZ, R4, P4 ;  /* 0x000000ffff177224 */ /* 0x000fe200020e0604 */
[----:B------:R-:W-:-:S02]  /*1010*/  LEA R36, P2, R3, UR4, 0x8 ;  /* 0x0000000403247c11 */ /* 0x000fc4000f8440ff */
[----:B------:R-:W-:Y:S01]  /*1020*/  IADD3 R20, P6, PT, R33, R20, RZ ;  /* 0x0000001421147210 */ /* 0x000fe20007fde0ff */
[----:B----4-:R-:W-:Y:S01]  /*1030*/  IMAD.SHL.U32 R0, R3, 0x40, RZ ;  /* 0x0000004003007824 */ /* 0x010fe200078e00ff */
[----:B------:R-:W-:Y:S01]  /*1040*/  IADD3 R34, P0, PT, R33, R34, RZ ;  /* 0x0000002221227210 */ /* 0x000fe20007f1e0ff */
[----:B------:R-:W-:Y:S01]  /*1050*/  IMAD.X R3, RZ, RZ, R32, P5 ;  /* 0x000000ffff037224 */ /* 0x000fe200028e0620 */
[----:B------:R-:W-:Y:S01]  /*1060*/  LEA.HI.X R4, R21, UR5, RZ, 0x2, P3 ;  /* 0x0000000515047c11 */ /* 0x000fe200098f14ff */
[----:B------:R-:W-:Y:S01]  /*1070*/  IMAD.X R21, RZ, RZ, R5, P6 ;  /* 0x000000ffff157224 */ /* 0x000fe200030e0605 */
[----:B------:R-:W-:Y:S02]  /*1080*/  IADD3 R36, P4, PT, R33, R36, RZ ;  /* 0x0000002421247210 */ /* 0x000fe40007f9e0ff */
[----:B------:R-:W-:Y:S01]  /*1090*/  LEA.HI.X R0, R0, UR5, RZ, 0x2, P2 ;  /* 0x0000000500007c11 */ /* 0x000fe200090f14ff */
[----:B------:R-:W-:-:S04]  /*10a0*/  IMAD.X R35, RZ, RZ, R4, P0 ;  /* 0x000000ffff237224 */ /* 0x000fc800000e0604 */
[----:B------:R-:W-:Y:S01]  /*10b0*/  IMAD.X R37, RZ, RZ, R0, P4 ;  /* 0x000000ffff257224 */ /* 0x000fe200020e0600 */
[----:B-1----:R1:W-:Y:S04]  /*10c0*/  STG.E desc[UR12][R6.64], R28 ;  /* 0x0000001c06007986 */ /* 0x0023e8000c10190c */
[----:B------:R1:W-:Y:S04]  /*10d0*/  STG.E desc[UR12][R6.64+0x80], R29 ;  /* 0x0000801d06007986 */ /* 0x0003e8000c10190c */
[----:B------:R1:W-:Y:S04]  /*10e0*/  STG.E desc[UR12][R18.64], R30 ;  /* 0x0000001e12007986 */ /* 0x0003e8000c10190c */
[----:B------:R1:W-:Y:S04]  /*10f0*/  STG.E desc[UR12][R18.64+0x80], R31 ;  /* 0x0000801f12007986 */ /* 0x0003e8000c10190c */
[----:B--2---:R1:W-:Y:S04]  /*1100*/  STG.E desc[UR12][R16.64], R24 ;  /* 0x0000001810007986 */ /* 0x0043e8000c10190c */
[----:B------:R1:W-:Y:S04]  /*1110*/  STG.E desc[UR12][R16.64+0x80], R25 ;  /* 0x0000801910007986 */ /* 0x0003e8000c10190c */
[----:B------:R1:W-:Y:S04]  /*1120*/  STG.E desc[UR12][R22.64], R26 ;  /* 0x0000001a16007986 */ /* 0x0003e8000c10190c */
[----:B------:R1:W-:Y:S04]  /*1130*/  STG.E desc[UR12][R22.64+0x80], R27 ;  /* 0x0000801b16007986 */ /* 0x0003e8000c10190c */
[----:B---3--:R1:W-:Y:S04]  /*1140*/  STG.E desc[UR12][R2.64], R8 ;  /* 0x0000000802007986 */ /* 0x0083e8000c10190c */
[----:B------:R1:W-:Y:S04]  /*1150*/  STG.E desc[UR12][R2.64+0x80], R9 ;  /* 0x0000800902007986 */ /* 0x0003e8000c10190c */
[----:B------:R1:W-:Y:S04]  /*1160*/  STG.E desc[UR12][R20.64], R10 ;  /* 0x0000000a14007986 */ /* 0x0003e8000c10190c */
[----:B------:R1:W-:Y:S04]  /*1170*/  STG.E desc[UR12][R20.64+0x80], R11 ;  /* 0x0000800b14007986 */ /* 0x0003e8000c10190c */
[----:B-----5:R1:W-:Y:S04]  /*1180*/  STG.E desc[UR12][R34.64], R12 ;  /* 0x0000000c22007986 */ /* 0x0203e8000c10190c */
[----:B------:R1:W-:Y:S04]  /*1190*/  STG.E desc[UR12][R34.64+0x80], R13 ;  /* 0x0000800d22007986 */ /* 0x0003e8000c10190c */
[----:B------:R1:W-:Y:S04]  /*11a0*/  STG.E desc[UR12][R36.64], R14 ;  /* 0x0000000e24007986 */ /* 0x0003e8000c10190c */
[----:B------:R1:W-:Y:S01]  /*11b0*/  STG.E desc[UR12][R36.64+0x80], R15 ;  /* 0x0000800f24007986 */ /* 0x0003e2000c10190c */
[----:B------:R-:W-:Y:S06]  /*11c0*/  BAR.SYNC.DEFER_BLOCKING 0x0 ;  /* 0x0000000000007b1d */ /* 0x000fec0000010000 */
[----:B------:R-:W-:Y:S05]  /*11d0*/  @P1 BRA `(.L_x_8) ;  /* 0x00000000009c1947 */ /* 0x000fea0003800000 */
[----:B------:R-:W-:Y:S01]  /*11e0*/  NOP ;  /* 0x0000000000007918 */ /* 0x000fe20000000000 */
[----:B------:R-:W-:Y:S01]  /*11f0*/  UMOV UR4, 0x50 ;  /* 0x0000005000047882 */ /* 0x000fe20000000000 */
[----:B------:R-:W-:Y:S01]  /*1200*/  IMAD.U32 R0, RZ, RZ, UR11 ;  /* 0x0000000bff007e24 */ /* 0x000fe2000f8e00ff */
[----:B------:R-:W-:Y:S01]  /*1210*/  ULEA UR9, UR9, UR4, 0x18 ;  /* 0x0000000409097291 */ /* 0x000fe2000f8ec0ff */
[----:B-1----:R-:W-:Y:S02]  /*1220*/  IMAD.MOV.U32 R3, RZ, RZ, 0x3 ;  /* 0x00000003ff037424 */ /* 0x002fe400078e00ff */
[----:B------:R-:W-:Y:S01]  /*1230*/  IMAD.MOV.U32 R7, RZ, RZ, 0x1 ;  /* 0x00000001ff077424 */ /* 0x000fe200078e00ff */
[----:B------:R-:W-:-:S04]  /*1240*/  LOP3.LUT R0, R0, 0xffff, RZ, 0xc0, !PT ;  /* 0x0000ffff00007812 */ /* 0x000fc800078ec0ff */
[----:B------:R-:W-:Y:S01]  /*1250*/  SHF.R.U32.HI R0, RZ, 0x5, R0 ;  /* 0x00000005ff007819 */ /* 0x000fe20000011600 */
[----:B------:R-:W1:Y:S04]  /*1260*/  LDS R5, [UR9] ;  /* 0x00000009ff057984 */ /* 0x000e680008000800 */
[----:B------:R-:W-:Y:S01]  /*1270*/  VIADD R2, R0, 0x10 ;  /* 0x0000001000027836 */ /* 0x000fe20000000000 */
[----:B------:R-:W-:-:S04]  /*1280*/  SHF.L.U32 R0, R3, R0, RZ ;  /* 0x0000000003007219 */ /* 0x000fc800000006ff */
[----:B------:R-:W-:-:S04]  /*1290*/  SHF.L.U32 R3, R7, R2, RZ ;  /* 0x0000000207037219 */ /* 0x000fc800000006ff */
[----:B------:R-:W-:-:S04]  /*12a0*/  LOP3.LUT R0, R3, R0, RZ, 0xfc, !PT ;  /* 0x0000000003007212 */ /* 0x000fc800078efcff */
[C---:B------:R-:W-:Y:S02]  /*12b0*/  LOP3.LUT R2, R0.reuse, 0xffff, RZ, 0xc0, !PT ;  /* 0x0000ffff00027812 */ /* 0x040fe400078ec0ff */
[----:B-1----:R-:W-:-:S04]  /*12c0*/  LOP3.LUT R3, R0, 0xffff, R5, 0x80, !PT ;  /* 0x0000ffff00037812 */ /* 0x002fc800078e8005 */
[----:B------:R-:W-:-:S13]  /*12d0*/  ISETP.NE.AND P0, PT, R3, R2, PT ;  /* 0x000000020300720c */ /* 0x000fda0003f05270 */
[----:B------:R-:W-:Y:S05]  /*12e0*/  @P0 BRA `(.L_x_9) ;  /* 0x0000000000500947 */ /* 0x000fea0003800000 */
[----:B------:R-:W-:Y:S02]  /*12f0*/  SHF.R.U32.HI R5, RZ, 0x10, R5 ;  /* 0x00000010ff057819 */ /* 0x000fe40000011605 */
[----:B------:R-:W-:-:S04]  /*1300*/  SHF.R.U32.HI R2, RZ, 0x10, R0 ;  /* 0x00000010ff027819 */ /* 0x000fc80000011600 */
[----:B------:R-:W-:-:S04]  /*1310*/  LOP3.LUT R5, R5, R2, RZ, 0xc0, !PT ;  /* 0x0000000205057212 */ /* 0x000fc800078ec0ff */
[----:B------:R-:W-:-:S13]  /*1320*/  ISETP.NE.AND P0, PT, R5, R2, PT ;  /* 0x000000020500720c */ /* 0x000fda0003f05270 */
[----:B------:R-:W-:Y:S05]  /*1330*/  @P0 BRA `(.L_x_10) ;  /* 0x0000000000300947 */ /* 0x000fea0003800000 */
[----:B------:R-:W-:Y:S01]  /*1340*/  R2UR UR4, R0 ;  /* 0x00000000000472ca */ /* 0x000fe200000e0000 */
[----:B------:R-:W-:Y:S01]  /*1350*/  VOTEU.ANY UR5, UPT, PT ;  /* 0x0000000000057886 */ /* 0x000fe200038e0100 */
[----:B------:R-:W1:Y:S01]  /*1360*/  S2R R0, SR_LANEID ;  /* 0x0000000000007919 */ /* 0x000e620000000000 */
[----:B------:R-:W-:-:S10]  /*1370*/  UFLO.U32 UR5, UR5 ;  /* 0x00000005000572bd */ /* 0x000fd400080e0000 */
[----:B------:R-:W-:-:S06]  /*1380*/  ULOP3.LUT UR4, URZ, UR4, URZ, 0x33, !UPT ;  /* 0x00000004ff047292 */ /* 0x000fcc000f8e33ff */
[----:B------:R-:W-:-:S04]  /*1390*/  IMAD.U32 R2, RZ, RZ, UR4 ;  /* 0x00000004ff027e24 */ /* 0x000fc8000f8e00ff */
[----:B------:R-:W2:Y:S02]  /*13a0*/  REDUX UR6, R2 ;  /* 0x00000000020673c4 */ /* 0x000ea40000000000 */
[----:B------:R3:W-:Y:S01]  /*13b0*/  UTCATOMSWS.AND URZ, UR4 ;  /* 0x0000000400ff79e3 */ /* 0x0007e20008000000 */
[----:B-1----:R-:W-:Y:S01]  /*13c0*/  ISETP.EQ.U32.AND P0, PT, R0, UR5, PT ;  /* 0x0000000500007c0c */ /* 0x002fe2000bf02070 */
[----:B--2---:R-:W-:-:S12]  /*13d0*/  IMAD.U32 R0, RZ, RZ, UR6 ;  /* 0x00000006ff007e24 */ /* 0x004fd8000f8e00ff */
[----:B------:R3:W-:Y:S01]  /*13e0*/  @P0 ATOMS.AND RZ, [UR9], R0 ;  /* 0x00000000ffff098c */ /* 0x0007e2000a800009 */
[----:B------:R-:W-:Y:S05]  /*13f0*/  BRA `(.L_x_8) ;  /* 0x0000000000147947 */ /* 0x000fea0003800000 */
.L_x_10:
[----:B------:R-:W-:-:S07]  /*1400*/  MOV R2, 0x1420 ;  /* 0x0000142000027802 */ /* 0x000fce0000000f00 */
[----:B0-----:R-:W-:Y:S05]  /*1410*/  CALL.REL.NOINC `($__internal_0_$__cuda_sm10x_tcgen05_guardrail_trap_col_being_dealloced_not_returned_by_alloc) ;  /* 0x0000000000207944 */ /* 0x001fea0003c00000 */
[----:B------:R-:W-:Y:S05]  /*1420*/  BRA `(.L_x_8) ;  /* 0x0000000000087947 */ /* 0x000fea0003800000 */
.L_x_9:
[----:B------:R-:W-:-:S07]  /*1430*/  MOV R2, 0x1450 ;  /* 0x0000145000027802 */ /* 0x000fce0000000f00 */
[----:B0-----:R-:W-:Y:S05]  /*1440*/  CALL.REL.NOINC `($__internal_2_$__cuda_sm10x_tcgen05_guardrail_trap_unallocated_columns_being_dealloced) ;  /* 0x00000000002c7944 */ /* 0x001fea0003c00000 */
.L_x_8:
[----:B------:R-:W-:Y:S01]  /*1450*/  NOP ;  /* 0x0000000000007918 */ /* 0x000fe20000000000 */
[----:B---3--:R-:W-:Y:S05]  /*1460*/  EXIT ;  /* 0x000000000000794d */ /* 0x008fea0003800000 */
.L_x_7:
[----:B------:R-:W1:Y:S02]  /*1470*/  SYNCS.PHASECHK.TRANS64.TRYWAIT P0, [UR10+0x1000], RZ ;  /* 0x001000ffff0075a7 */ /* 0x000e64000800110a */
[----:B-1----:R-:W-:Y:S05]  /*1480*/  @!P0 BRA `(.L_x_7) ;  /* 0xfffffffc00f88947 */ /* 0x002fea000383ffff */
[----:B------:R-:W-:Y:S05]  /*1490*/  BRA `(.L_x_11) ;  /* 0xfffffff400f07947 */ /* 0x000fea000383ffff */
        .weak           $__internal_0_$__cuda_sm10x_tcgen05_guardrail_trap_col_being_dealloced_not_returned_by_alloc
        .type           $__internal_0_$__cuda_sm10x_tcgen05_guardrail_trap_col_being_dealloced_not_returned_by_alloc,@function
        .size           $__internal_0_$__cuda_sm10x_tcgen05_guardrail_trap_col_being_dealloced_not_returned_by_alloc,($__internal_1_$__cuda_sm10x_tcgen05_guardrail_trap_phase_invalid_during_alloc - $__internal_0_$__cuda_sm10x_tcgen05_guardrail_trap_col_being_dealloced_not_returned_by_alloc)
$__internal_0_$__cuda_sm10x_tcgen05_guardrail_trap_col_being_dealloced_not_returned_by_alloc:
[----:B------:R-:W-:Y:S05]  /*14a0*/  BPT.TRAP 0x1 ;  /* 0x000000040000795c */ /* 0x000fea0000300000 */
[----:B------:R-:W-:-:S04]  /*14b0*/  IMAD.MOV.U32 R3, RZ, RZ, 0x0 ;  /* 0x00000000ff037424 */ /* 0x000fc800078e00ff */
[----:B------:R-:W-:Y:S05]  /*14c0*/  RET.REL.NODEC R2 `(gluon_mma) ;  /* 0xffffffe802cc7950 */ /* 0x000fea0003c3ffff */
        .weak           $__internal_1_$__cuda_sm10x_tcgen05_guardrail_trap_phase_invalid_during_alloc
        .type           $__internal_1_$__cuda_sm10x_tcgen05_guardrail_trap_phase_invalid_during_alloc,@function
        .size           $__internal_1_$__cuda_sm10x_tcgen05_guardrail_trap_phase_invalid_during_alloc,($__internal_2_$__cuda_sm10x_tcgen05_guardrail_trap_unallocated_columns_being_dealloced - $__internal_1_$__cuda_sm10x_tcgen05_guardrail_trap_phase_invalid_during_alloc)
$__internal_1_$__cuda_sm10x_tcgen05_guardrail_trap_phase_invalid_during_alloc:
[----:B------:R-:W-:Y:S05]  /*14d0*/  BPT.TRAP 0x1 ;  /* 0x000000040000795c */ /* 0x000fea0000300000 */
[----:B------:R-:W-:-:S04]  /*14e0*/  IMAD.MOV.U32 R3, RZ, RZ, 0x0 ;  /* 0x00000000ff037424 */ /* 0x000fc800078e00ff */
[----:B------:R-:W-:Y:S05]  /*14f0*/  RET.REL.NODEC R2 `(gluon_mma) ;  /* 0xffffffe802c07950 */ /* 0x000fea0003c3ffff */
        .weak           $__internal_2_$__cuda_sm10x_tcgen05_guardrail_trap_unallocated_columns_being_dealloced
        .type           $__internal_2_$__cuda_sm10x_tcgen05_guardrail_trap_unallocated_columns_being_dealloced,@function
        .size           $__internal_2_$__cuda_sm10x_tcgen05_guardrail_trap_unallocated_columns_being_dealloced,(.L_x_15 - $__internal_2_$__cuda_sm10x_tcgen05_guardrail_trap_unallocated_columns_being_dealloced)
$__internal_2_$__cuda_sm10x_tcgen05_guardrail_trap_unallocated_columns_being_dealloced:
[----:B------:R-:W-:Y:S05]  /*1500*/  BPT.TRAP 0x1 ;  /* 0x000000040000795c */ /* 0x000fea0000300000 */
[----:B------:R-:W-:-:S04]  /*1510*/  IMAD.MOV.U32 R3, RZ, RZ, 0x0 ;  /* 0x00000000ff037424 */ /* 0x000fc800078e00ff */
[----:B------:R-:W-:Y:S05]  /*1520*/  RET.REL.NODEC R2 `(gluon_mma) ;  /* 0xffffffe802b47950 */ /* 0x000fea0003c3ffff */
.L_x_12:
[----:B------:R-:W-:-:S00]  /*1530*/  BRA `(.L_x_12) ;  /* 0xfffffffc00fc7947 */ /* 0x000fc0000383ffff */
[----:B------:R-:W-:-:S00]  /*1540*/  NOP ;  /* 0x0000000000007918 */ /* 0x000fc00000000000 */
        /* <DEDUP_REMOVED lines=11> */
.L_x_15:


//--------------------- .nv.shared.gluon_mma      --------------------------
	.section	.nv.shared.gluon_mma,"aw",@nobits
	.sectionflags	@""
	.align	16
	.zero		1024


//--------------------- .nv.shared.reserved.0     --------------------------
	.section	.nv.shared.reserved.0,"aw",@nobits
	.align	8
	.weak		__nv_reservedSMEM_offset_0_alias
	.size		__nv_reservedSMEM_offset_0_alias, 0, 64
	.other		__nv_reservedSMEM_offset_0_alias,@"STO_CUDA_RESERVED_SHARED STV_DEFAULT"
__nv_reservedSMEM_offset_0_alias:
	.zero		0
.nv.shared.reserved.0:
	.zero		64
	.weak		__nv_reservedSMEM_allocation_phase
	.type		__nv_reservedSMEM_allocation_phase,@object
	.size		__nv_reservedSMEM_allocation_phase,(.L_0 - __nv_reservedSMEM_allocation_phase)
__nv_reservedSMEM_allocation_phase:
	.zero		1
.L_0:
	.zero		7
	.weak		__nv_reservedSMEM_devtool_atexit_pc
	.type		__nv_reservedSMEM_devtool_atexit_pc,@object
	.size		__nv_reservedSMEM_devtool_atexit_pc,(__nv_reservedSMEM_allocation_mask - __nv_reservedSMEM_devtool_atexit_pc)
__nv_reservedSMEM_devtool_atexit_pc:
	.zero		8
	.weak		__nv_reservedSMEM_allocation_mask
	.type		__nv_reservedSMEM_allocation_mask,@object
	.size		__nv_reservedSMEM_allocation_mask,(.L_2 - __nv_reservedSMEM_allocation_mask)
__nv_reservedSMEM_allocation_mask:
	.zero		4
.L_2:


//--------------------- .nv.constant0.gluon_mma   --------------------------
	.section	.nv.constant0.gluon_mma,"a",@progbits
	.sectionflags	@""
	.align	4
.nv.constant0.gluon_mma:
	.zero		936


//--------------------- SYMBOLS --------------------------

	.type		.nv.reservedSmem.offset0,@object
	.size		.nv.reservedSmem.offset0,0x4
	.type		.nv.reservedSmem.cap,@object
	.size		.nv.reservedSmem.cap,0x4
